	.headerflags	@"EF_CUDA_TEXMODE_UNIFIED EF_CUDA_64BIT_ADDRESS EF_CUDA_ACCELERATORS EF_CUDA_SM90 EF_CUDA_VIRTUAL_SM(EF_CUDA_SM90)"
	.elftype	@"ET_EXEC"


//--------------------- .nv.info                  --------------------------
	.section	.nv.info,"",@"SHT_CUDA_INFO"
	.align	4


	//----- nvinfo : EIATTR_REGCOUNT
	.align		4
        /*0000*/ 	.byte	0x04, 0x2f
        /*0002*/ 	.short	(.L_1 - .L_0)
	.align		4
.L_0:
        /*0004*/ 	.word	index@(triton_poi_fused__prelu_kernel_convolution_1)
        /*0008*/ 	.word	0x00000010


	//----- nvinfo : EIATTR_MIN_STACK_SIZE
	.align		4
.L_1:
        /*000c*/ 	.byte	0x04, 0x12
        /*000e*/ 	.short	(.L_3 - .L_2)
	.align		4
.L_2:
        /*0010*/ 	.word	index@(triton_poi_fused__prelu_kernel_convolution_1)
        /*0014*/ 	.word	0x00000000


	//----- nvinfo : EIATTR_FRAME_SIZE
	.align		4
.L_3:
        /*0018*/ 	.byte	0x04, 0x11
        /*001a*/ 	.short	(.L_5 - .L_4)
	.align		4
.L_4:
        /*001c*/ 	.word	index@(triton_poi_fused__prelu_kernel_convolution_1)
        /*0020*/ 	.word	0x00000000


	//----- nvinfo : EIATTR_MIN_STACK_SIZE
	.align		4
.L_5:
        /*0024*/ 	.byte	0x04, 0x12
        /*0026*/ 	.short	(.L_7 - .L_6)
	.align		4
.L_6:
        /*0028*/ 	.word	index@(triton_poi_fused__prelu_kernel_convolution_1)
        /*002c*/ 	.word	0x00000000
.L_7:


//--------------------- .nv.info.triton_poi_fused__prelu_kernel_convolution_1 --------------------------
	.section	.nv.info.triton_poi_fused__prelu_kernel_convolution_1,"",@"SHT_CUDA_INFO"
	.sectionflags	@""
	.align	4


	//----- nvinfo : EIATTR_CUDA_API_VERSION
	.align		4
        /*0000*/ 	.byte	0x04, 0x37
        /*0002*/ 	.short	(.L_9 - .L_8)
.L_8:
        /*0004*/ 	.word	0x0000007c


	//----- nvinfo : EIATTR_KPARAM_INFO
	.align		4
.L_9:
        /*0008*/ 	.byte	0x04, 0x17
        /*000a*/ 	.short	(.L_11 - .L_10)
.L_10:
        /*000c*/ 	.word	0x00000000
        /*0010*/ 	.short	0x0004
        /*0012*/ 	.short	0x0020
        /*0014*/ 	.byte	0x00, 0xf0, 0x11, 0x00


	//----- nvinfo : EIATTR_KPARAM_INFO
	.align		4
.L_11:
        /*0018*/ 	.byte	0x04, 0x17
        /*001a*/ 	.short	(.L_13 - .L_12)
.L_12:
        /*001c*/ 	.word	0x00000000
        /*0020*/ 	.short	0x0003
        /*0022*/ 	.short	0x0018
        /*0024*/ 	.byte	0x00, 0xf4, 0x21, 0x00


	//----- nvinfo : EIATTR_KPARAM_INFO
	.align		4
.L_13:
        /*0028*/ 	.byte	0x04, 0x17
        /*002a*/ 	.short	(.L_15 - .L_14)
.L_14:
        /*002c*/ 	.word	0x00000000
        /*0030*/ 	.short	0x0002
        /*0032*/ 	.short	0x0010
        /*0034*/ 	.byte	0x00, 0xf4, 0x21, 0x00


	//----- nvinfo : EIATTR_KPARAM_INFO
	.align		4
.L_15:
        /*0038*/ 	.byte	0x04, 0x17
        /*003a*/ 	.short	(.L_17 - .L_16)
.L_16:
        /*003c*/ 	.word	0x00000000
        /*0040*/ 	.short	0x0001
        /*0042*/ 	.short	0x0008
        /*0044*/ 	.byte	0x00, 0xf4, 0x21, 0x00


	//----- nvinfo : EIATTR_KPARAM_INFO
	.align		4
.L_17:
        /*0048*/ 	.byte	0x04, 0x17
        /*004a*/ 	.short	(.L_19 - .L_18)
.L_18:
        /*004c*/ 	.word	0x00000000
        /*0050*/ 	.short	0x0000
        /*0052*/ 	.short	0x0000
        /*0054*/ 	.byte	0x00, 0xf4, 0x21, 0x00


	//----- nvinfo : EIATTR_SPARSE_MMA_MASK
	.align		4
.L_19:
        /*0058*/ 	.byte	0x03, 0x50
        /*005a*/ 	.short	0x0000


	//----- nvinfo : EIATTR_MAXREG_COUNT
	.align		4
        /*005c*/ 	.byte	0x03, 0x1b
        /*005e*/ 	.short	0x00ff


	//----- nvinfo : EIATTR_EXIT_INSTR_OFFSETS
	.align		4
        /*0060*/ 	.byte	0x04, 0x1c
        /*0062*/ 	.short	(.L_21 - .L_20)


	//   ....[0]....
.L_20:
        /*0064*/ 	.word	0x000001d0


	//----- nvinfo : EIATTR_REQNTID
	.align		4
.L_21:
        /*0068*/ 	.byte	0x04, 0x10
        /*006a*/ 	.short	(.L_23 - .L_22)
.L_22:
        /*006c*/ 	.word	0x00000080
        /*0070*/ 	.word	0x00000001
        /*0074*/ 	.word	0x00000001


	//----- nvinfo : EIATTR_CBANK_PARAM_SIZE
	.align		4
.L_23:
        /*0078*/ 	.byte	0x03, 0x19
        /*007a*/ 	.short	0x0024


	//----- nvinfo : EIATTR_PARAM_CBANK
	.align		4
        /*007c*/ 	.byte	0x04, 0x0a
        /*007e*/ 	.short	(.L_25 - .L_24)
	.align		4
.L_24:
        /*0080*/ 	.word	index@(.nv.constant0.triton_poi_fused__prelu_kernel_convolution_1)
        /*0084*/ 	.short	0x0210
        /*0086*/ 	.short	0x0024


	//----- nvinfo : EIATTR_SW_WAR
	.align		4
.L_25:
        /*0088*/ 	.byte	0x04, 0x36
        /*008a*/ 	.short	(.L_27 - .L_26)
.L_26:
        /*008c*/ 	.word	0x00000008
.L_27:


//--------------------- .nv.callgraph             --------------------------
	.section	.nv.callgraph,"",@"SHT_CUDA_CALLGRAPH"
	.align	4
	.sectionentsize	8
	.align		4
        /*0000*/ 	.word	0x00000000
	.align		4
        /*0004*/ 	.word	0xffffffff
	.align		4
        /*0008*/ 	.word	0x00000000
	.align		4
        /*000c*/ 	.word	0xfffffffe
	.align		4
        /*0010*/ 	.word	0x00000000
	.align		4
        /*0014*/ 	.word	0xfffffffd
	.align		4
        /*0018*/ 	.word	0x00000000
	.align		4
        /*001c*/ 	.word	0xfffffffc


//--------------------- .text.triton_poi_fused__prelu_kernel_convolution_1 --------------------------
	.section	.text.triton_poi_fused__prelu_kernel_convolution_1,"ax",@progbits
	.align	128
        .global         triton_poi_fused__prelu_kernel_convolution_1
        .type           triton_poi_fused__prelu_kernel_convolution_1,@function
        .size           triton_poi_fused__prelu_kernel_convolution_1,(.L_x_1 - triton_poi_fused__prelu_kernel_convolution_1)
        .other          triton_poi_fused__prelu_kernel_convolution_1,@"STO_CUDA_ENTRY STV_DEFAULT"
triton_poi_fused__prelu_kernel_convolution_1:
.text.triton_poi_fused__prelu_kernel_convolution_1:
[----:B------:R-:W-:Y:S01]  /*0000*/  LDC R1, c[0x0][0x28] ;  /* 0x00000a00ff017b82 */ /* 0x000fe20000000800 */
[----:B------:R-:W1:Y:S07]  /*0010*/  S2R R0, SR_TID.X ;  /* 0x0000000000007919 */ /* 0x000e6e0000002100 */
[----:B------:R-:W2:Y:S01]  /*0020*/  LDC.64 R2, c[0x0][0x210] ;  /* 0x00008400ff027b82 */ /* 0x000ea20000000a00 */
[----:B------:R-:W-:Y:S01]  /*0030*/  ULDC.64 UR4, c[0x0][0x208] ;  /* 0x0000820000047ab9 */ /* 0x000fe20000000a00 */
[----:B------:R-:W3:Y:S06]  /*0040*/  S2R R11, SR_CTAID.X ;  /* 0x00000000000b7919 */ /* 0x000eec0000002500 */
[----:B------:R-:W4:Y:S01]  /*0050*/  LDC.64 R6, c[0x0][0x220] ;  /* 0x00008800ff067b82 */ /* 0x000f220000000a00 */
[----:B-1----:R-:W-:Y:S01]  /*0060*/  LOP3.LUT R0, R0, 0x7f, RZ, 0xc0, !PT ;  /* 0x0000007f00007812 */ /* 0x002fe200078ec0ff */
[----:B----4-:R-:W4:Y:S01]  /*0070*/  LDG.E R6, desc[UR4][R6.64] ;  /* 0x0000000406067981 */ /* 0x010f22000c1e1900 */
[----:B---3--:R-:W-:-:S03]  /*0080*/  SHF.R.S32.HI R4, RZ, 0x18, R11 ;  /* 0x00000018ff047819 */ /* 0x008fc6000001140b */
[----:B------:R-:W-:Y:S01]  /*0090*/  IMAD R11, R11, 0x80, R0 ;  /* 0x000000800b0b7824 */ /* 0x000fe200078e0200 */
[----:B------:R-:W-:-:S03]  /*00a0*/  SGXT R0, R4, 0x1 ;  /* 0x000000010400781a */ /* 0x000fc60000000200 */
[----:B--2---:R-:W-:Y:S01]  /*00b0*/  IMAD.WIDE R2, R11, 0x4, R2 ;  /* 0x000000040b027825 */ /* 0x004fe200078e0202 */
[----:B------:R-:W1:Y:S01]  /*00c0*/  LDC.64 R4, c[0x0][0x218] ;  /* 0x00008600ff047b82 */ /* 0x000e620000000a00 */
[----:B------:R-:W-:-:S04]  /*00d0*/  LEA.HI R0, R0, R11, RZ, 0x8 ;  /* 0x0000000b00007211 */ /* 0x000fc800078f40ff */
[----:B------:R-:W-:-:S04]  /*00e0*/  SHF.R.S32.HI R0, RZ, 0x8, R0 ;  /* 0x00000008ff007819 */ /* 0x000fc80000011400 */
[----:B------:R-:W-:-:S04]  /*00f0*/  LEA.HI R8, R0, R0, RZ, 0x2 ;  /* 0x0000000000087211 */ /* 0x000fc800078f10ff */
[----:B------:R-:W-:-:S05]  /*0100*/  LOP3.LUT R9, R8, 0xfffffffc, RZ, 0xc0, !PT ;  /* 0xfffffffc08097812 */ /* 0x000fca00078ec0ff */
[----:B------:R-:W-:Y:S02]  /*0110*/  IMAD.IADD R9, R0, 0x1, -R9 ;  /* 0x0000000100097824 */ /* 0x000fe400078e0a09 */
[----:B------:R-:W2:Y:S02]  /*0120*/  LDG.E R0, desc[UR4][R2.64] ;  /* 0x0000000402007981 */ /* 0x000ea4000c1e1900 */
[----:B-1----:R-:W-:Y:S02]  /*0130*/  IMAD.WIDE R4, R9, 0x4, R4 ;  /* 0x0000000409047825 */ /* 0x002fe400078e0204 */
[----:B------:R-:W1:Y:S04]  /*0140*/  LDC.64 R8, c[0x0][0x228] ;  /* 0x00008a00ff087b82 */ /* 0x000e680000000a00 */
[----:B------:R-:W2:Y:S01]  /*0150*/  LDG.E.EL R5, desc[UR4][R4.64] ;  /* 0x0000000404057981 */ /* 0x000ea2000c2e1900 */
[----:B-1----:R-:W-:-:S04]  /*0160*/  IMAD.WIDE R8, R11, 0x4, R8 ;  /* 0x000000040b087825 */ /* 0x002fc800078e0208 */
[C---:B--2---:R-:W-:Y:S01]  /*0170*/  FADD R13, R0.reuse, R5 ;  /* 0x00000005000d7221 */ /* 0x044fe20000000000 */
[----:B------:R-:W-:-:S03]  /*0180*/  FSETP.GT.AND P0, PT, R0, -R5, PT ;  /* 0x800000050000720b */ /* 0x000fc60003f04000 */
[----:B----4-:R-:W-:Y:S01]  /*0190*/  FMUL R10, R6, R13 ;  /* 0x0000000d060a7220 */ /* 0x010fe20000400000 */
[----:B------:R-:W-:Y:S04]  /*01a0*/  STG.E desc[UR4][R2.64], R13 ;  /* 0x0000000d02007986 */ /* 0x000fe8000c101904 */
[----:B------:R-:W-:-:S05]  /*01b0*/  FSEL R11, R13, R10, P0 ;  /* 0x0000000a0d0b7208 */ /* 0x000fca0000000000 */
[----:B------:R-:W-:Y:S01]  /*01c0*/  STG.E desc[UR4][R8.64], R11 ;  /* 0x0000000b08007986 */ /* 0x000fe2000c101904 */
[----:B------:R-:W-:Y:S05]  /*01d0*/  EXIT ;  /* 0x000000000000794d */ /* 0x000fea0003800000 */
.L_x_0:
[----:B------:R-:W-:-:S00]  /*01e0*/  BRA `(.L_x_0) ;  /* 0xfffffffc00fc7947 */ /* 0x000fc0000383ffff */
[----:B------:R-:W-:-:S00]  /*01f0*/  NOP ;  /* 0x0000000000007918 */ /* 0x000fc00000000000 */
        /* <DEDUP_REMOVED lines=8> */
.L_x_1:


//--------------------- .nv.constant0.triton_poi_fused__prelu_kernel_convolution_1 --------------------------
	.section	.nv.constant0.triton_poi_fused__prelu_kernel_convolution_1,"a",@progbits
	.sectionflags	@""
	.align	4
.nv.constant0.triton_poi_fused__prelu_kernel_convolution_1:
	.zero		564
